//
// Generated by NVIDIA NVVM Compiler
//
// Compiler Build ID: CL-36424714
// Cuda compilation tools, release 13.0, V13.0.88
// Based on NVVM 20.0.0
//

.version 9.0
.target sm_100
.address_size 64

	// .globl	_Z5resetv
.global .align 1 .u8 d_over;

.visible .entry _Z5resetv()
{
	.reg .b16 	%rs<2>;

	mov.b16 	%rs1, 0;
	st.global.u8 	[d_over], %rs1;
	ret;

}
	// .globl	_Z4initP8__vertexii
.visible .entry _Z4initP8__vertexii(
	.param .u64 .ptr .align 1 _Z4initP8__vertexii_param_0,
	.param .u32 _Z4initP8__vertexii_param_1,
	.param .u32 _Z4initP8__vertexii_param_2
)
{
	.reg .pred 	%p<3>;
	.reg .b32 	%r<9>;
	.reg .b64 	%rd<7>;

	ld.param.u64 	%rd2, [_Z4initP8__vertexii_param_0];
	ld.param.u32 	%r2, [_Z4initP8__vertexii_param_1];
	ld.param.u32 	%r3, [_Z4initP8__vertexii_param_2];
	cvta.to.global.u64 	%rd1, %rd2;
	mov.u32 	%r4, %ntid.x;
	mov.u32 	%r5, %ctaid.x;
	mov.u32 	%r6, %tid.x;
	mad.lo.s32 	%r1, %r4, %r5, %r6;
	setp.ne.s32 	%p1, %r1, %r2;
	@%p1 bra 	$L__BB1_2;
	mul.wide.s32 	%rd5, %r2, 4;
	add.s64 	%rd6, %rd1, %rd5;
	mov.b32 	%r8, 0;
	st.global.u32 	[%rd6], %r8;
	bra.uni 	$L__BB1_4;
$L__BB1_2:
	setp.ge.s32 	%p2, %r1, %r3;
	@%p2 bra 	$L__BB1_4;
	mul.wide.s32 	%rd3, %r1, 4;
	add.s64 	%rd4, %rd1, %rd3;
	mov.b32 	%r7, -1;
	st.global.u32 	[%rd4], %r7;
$L__BB1_4:
	ret;

}
	// .globl	_Z10gather_bfs7__shardP8__vertexii
.visible .entry _Z10gather_bfs7__shardP8__vertexii(
	.param .align 8 .b8 _Z10gather_bfs7__shardP8__vertexii_param_0[24],
	.param .u64 .ptr .align 1 _Z10gather_bfs7__shardP8__vertexii_param_1,
	.param .u32 _Z10gather_bfs7__shardP8__vertexii_param_2,
	.param .u32 _Z10gather_bfs7__shardP8__vertexii_param_3
)
{
	.reg .pred 	%p<4>;
	.reg .b16 	%rs<2>;
	.reg .b32 	%r<13>;
	.reg .b64 	%rd<10>;

	ld.param.u64 	%rd3, [_Z10gather_bfs7__shardP8__vertexii_param_0+16];
	ld.param.v2.u32 	{%r3, %r4}, [_Z10gather_bfs7__shardP8__vertexii_param_0];
	ld.param.u64 	%rd4, [_Z10gather_bfs7__shardP8__vertexii_param_1];
	ld.param.u32 	%r6, [_Z10gather_bfs7__shardP8__vertexii_param_2];
	mov.u32 	%r7, %ntid.x;
	mov.u32 	%r8, %ctaid.x;
	mov.u32 	%r9, %tid.x;
	mad.lo.s32 	%r1, %r7, %r8, %r9;
	setp.ge.s32 	%p1, %r1, %r3;
	@%p1 bra 	$L__BB2_4;
	cvta.to.global.u64 	%rd5, %rd3;
	mul.wide.s32 	%rd6, %r1, 12;
	add.s64 	%rd7, %rd5, %rd6;
	add.s64 	%rd1, %rd7, 8;
	ld.global.u32 	%r2, [%rd7+8];
	add.s32 	%r10, %r6, 1;
	setp.ne.s32 	%p2, %r2, %r10;
	@%p2 bra 	$L__BB2_4;
	ld.global.u32 	%r11, [%rd1+-4];
	cvta.to.global.u64 	%rd8, %rd4;
	mul.wide.s32 	%rd9, %r11, 4;
	add.s64 	%rd2, %rd8, %rd9;
	ld.global.u32 	%r12, [%rd2];
	setp.ne.s32 	%p3, %r12, -1;
	@%p3 bra 	$L__BB2_4;
	st.global.u32 	[%rd2], %r2;
	mov.b16 	%rs1, 1;
	st.global.u8 	[d_over], %rs1;
$L__BB2_4:
	ret;

}
	// .globl	_Z11scatter_bfs7__shardP8__vertexii
.visible .entry _Z11scatter_bfs7__shardP8__vertexii(
	.param .align 8 .b8 _Z11scatter_bfs7__shardP8__vertexii_param_0[24],
	.param .u64 .ptr .align 1 _Z11scatter_bfs7__shardP8__vertexii_param_1,
	.param .u32 _Z11scatter_bfs7__shardP8__vertexii_param_2,
	.param .u32 _Z11scatter_bfs7__shardP8__vertexii_param_3
)
{
	.reg .pred 	%p<3>;
	.reg .b32 	%r<11>;
	.reg .b64 	%rd<9>;

	ld.param.u64 	%rd2, [_Z11scatter_bfs7__shardP8__vertexii_param_0+16];
	ld.param.v2.u32 	{%r3, %r4}, [_Z11scatter_bfs7__shardP8__vertexii_param_0];
	ld.param.u64 	%rd3, [_Z11scatter_bfs7__shardP8__vertexii_param_1];
	mov.u32 	%r6, %ntid.x;
	mov.u32 	%r7, %ctaid.x;
	mov.u32 	%r8, %tid.x;
	mad.lo.s32 	%r1, %r6, %r7, %r8;
	setp.ge.s32 	%p1, %r1, %r3;
	@%p1 bra 	$L__BB3_3;
	cvta.to.global.u64 	%rd4, %rd2;
	cvta.to.global.u64 	%rd5, %rd3;
	mul.wide.s32 	%rd6, %r1, 12;
	add.s64 	%rd1, %rd4, %rd6;
	ld.global.u32 	%r9, [%rd1];
	mul.wide.s32 	%rd7, %r9, 4;
	add.s64 	%rd8, %rd5, %rd7;
	ld.global.u32 	%r2, [%rd8];
	setp.lt.s32 	%p2, %r2, 0;
	@%p2 bra 	$L__BB3_3;
	add.s32 	%r10, %r2, 1;
	st.global.u32 	[%rd1+8], %r10;
$L__BB3_3:
	ret;

}


// ===== COMPILED SASS (sm_100) =====

	.target	sm_100

	.elftype	@"ET_EXEC"


//--------------------- .note.nv.tkinfo           --------------------------
	.section	.note.nv.tkinfo,"",@"SHT_NOTE"
	.sectionflags	@"SHF_NOTE_NV_TKINFO"
	.tkinfo
        /*0018*/ 	.word	0x00000002
        /*0030*/ 	.string	""
        /*0030*/ 	.string	"ptxas"
        /*0030*/ 	.string	"Cuda compilation tools, release 13.0, V13.0.88"
        /*0030*/ 	.string	"Build cuda_13.0.r13.0/compiler.36424714_0"
        /*0030*/ 	.string	"-arch sm_100 -m 64 "



//--------------------- .note.nv.cuinfo           --------------------------
	.section	.note.nv.cuinfo,"",@"SHT_NOTE"
	.sectionflags	@"SHF_NOTE_NV_CUINFO"
        /*0018*/ 	.short	0x0002
        /*001a*/ 	.short	0x0064
        /*001c*/ 	.short	0x0082
	.zero		2


//--------------------- .nv.info                  --------------------------
	.section	.nv.info,"",@"SHT_CUDA_INFO"
	.align	4


	//----- nvinfo : EIATTR_REGCOUNT
	.align		4
        /*0000*/ 	.byte	0x04, 0x2f
        /*0002*/ 	.short	(.L_2 - .L_1)
	.align		4
.L_1:
        /*0004*/ 	.word	index@(_Z5resetv)
        /*0008*/ 	.word	0x00000006


	//----- nvinfo : EIATTR_FRAME_SIZE
	.align		4
.L_2:
        /*000c*/ 	.byte	0x04, 0x11
        /*000e*/ 	.short	(.L_4 - .L_3)
	.align		4
.L_3:
        /*0010*/ 	.word	index@(_Z5resetv)
        /*0014*/ 	.word	0x00000000


	//----- nvinfo : EIATTR_REGCOUNT
	.align		4
.L_4:
        /*0018*/ 	.byte	0x04, 0x2f
        /*001a*/ 	.short	(.L_6 - .L_5)
	.align		4
.L_5:
        /*001c*/ 	.word	index@(_Z4initP8__vertexii)
        /*0020*/ 	.word	0x0000000a


	//----- nvinfo : EIATTR_FRAME_SIZE
	.align		4
.L_6:
        /*0024*/ 	.byte	0x04, 0x11
        /*0026*/ 	.short	(.L_8 - .L_7)
	.align		4
.L_7:
        /*0028*/ 	.word	index@(_Z4initP8__vertexii)
        /*002c*/ 	.word	0x00000000


	//----- nvinfo : EIATTR_REGCOUNT
	.align		4
.L_8:
        /*0030*/ 	.byte	0x04, 0x2f
        /*0032*/ 	.short	(.L_10 - .L_9)
	.align		4
.L_9:
        /*0034*/ 	.word	index@(_Z10gather_bfs7__shardP8__vertexii)
        /*0038*/ 	.word	0x0000000a


	//----- nvinfo : EIATTR_FRAME_SIZE
	.align		4
.L_10:
        /*003c*/ 	.byte	0x04, 0x11
        /*003e*/ 	.short	(.L_12 - .L_11)
	.align		4
.L_11:
        /*0040*/ 	.word	index@(_Z10gather_bfs7__shardP8__vertexii)
        /*0044*/ 	.word	0x00000000


	//----- nvinfo : EIATTR_REGCOUNT
	.align		4
.L_12:
        /*0048*/ 	.byte	0x04, 0x2f
        /*004a*/ 	.short	(.L_14 - .L_13)
	.align		4
.L_13:
        /*004c*/ 	.word	index@(_Z11scatter_bfs7__shardP8__vertexii)
        /*0050*/ 	.word	0x0000000a


	//----- nvinfo : EIATTR_FRAME_SIZE
	.align		4
.L_14:
        /*0054*/ 	.byte	0x04, 0x11
        /*0056*/ 	.short	(.L_16 - .L_15)
	.align		4
.L_15:
        /*0058*/ 	.word	index@(_Z11scatter_bfs7__shardP8__vertexii)
        /*005c*/ 	.word	0x00000000


	//----- nvinfo : EIATTR_MIN_STACK_SIZE
	.align		4
.L_16:
        /*0060*/ 	.byte	0x04, 0x12
        /*0062*/ 	.short	(.L_18 - .L_17)
	.align		4
.L_17:
        /*0064*/ 	.word	index@(_Z11scatter_bfs7__shardP8__vertexii)
        /*0068*/ 	.word	0x00000000


	//----- nvinfo : EIATTR_MIN_STACK_SIZE
	.align		4
.L_18:
        /*006c*/ 	.byte	0x04, 0x12
        /*006e*/ 	.short	(.L_20 - .L_19)
	.align		4
.L_19:
        /*0070*/ 	.word	index@(_Z10gather_bfs7__shardP8__vertexii)
        /*0074*/ 	.word	0x00000000


	//----- nvinfo : EIATTR_MIN_STACK_SIZE
	.align		4
.L_20:
        /*0078*/ 	.byte	0x04, 0x12
        /*007a*/ 	.short	(.L_22 - .L_21)
	.align		4
.L_21:
        /*007c*/ 	.word	index@(_Z4initP8__vertexii)
        /*0080*/ 	.word	0x00000000


	//----- nvinfo : EIATTR_MIN_STACK_SIZE
	.align		4
.L_22:
        /*0084*/ 	.byte	0x04, 0x12
        /*0086*/ 	.short	(.L_24 - .L_23)
	.align		4
.L_23:
        /*0088*/ 	.word	index@(_Z5resetv)
        /*008c*/ 	.word	0x00000000
.L_24:


//--------------------- .nv.compat                --------------------------
	.section	.nv.compat,"",@"SHT_CUDA_COMPAT_INFO"
	.align	4
        /*0000*/ 	.byte	0x02, 0x09, 0x00, 0x00, 0x02, 0x02, 0x01, 0x00, 0x02, 0x05, 0x05, 0x00, 0x03, 0x07, 0x01, 0x01
        /*0010*/ 	.byte	0x02, 0x03, 0x00, 0x00, 0x02, 0x06, 0x01, 0x00, 0x04, 0x0b, 0x08, 0x00, 0x09, 0x00, 0x00, 0x00
        /*0020*/ 	.byte	0x00, 0x00, 0x00, 0x00


//--------------------- .nv.info._Z11scatter_bfs7__shardP8__vertexii --------------------------
	.section	.nv.info._Z11scatter_bfs7__shardP8__vertexii,"",@"SHT_CUDA_INFO"
	.sectionflags	@""
	.align	4


	//----- nvinfo : EIATTR_CUDA_API_VERSION
	.align		4
        /*0000*/ 	.byte	0x04, 0x37
        /*0002*/ 	.short	(.L_26 - .L_25)
.L_25:
        /*0004*/ 	.word	0x00000082


	//----- nvinfo : EIATTR_KPARAM_INFO
	.align		4
.L_26:
        /*0008*/ 	.byte	0x04, 0x17
        /*000a*/ 	.short	(.L_28 - .L_27)
.L_27:
        /*000c*/ 	.word	0x00000000
        /*0010*/ 	.short	0x0003
        /*0012*/ 	.short	0x0024
        /*0014*/ 	.byte	0x00, 0xf0, 0x11, 0x00


	//----- nvinfo : EIATTR_KPARAM_INFO
	.align		4
.L_28:
        /*0018*/ 	.byte	0x04, 0x17
        /*001a*/ 	.short	(.L_30 - .L_29)
.L_29:
        /*001c*/ 	.word	0x00000000
        /*0020*/ 	.short	0x0002
        /*0022*/ 	.short	0x0020
        /*0024*/ 	.byte	0x00, 0xf0, 0x11, 0x00


	//----- nvinfo : EIATTR_KPARAM_INFO
	.align		4
.L_30:
        /*0028*/ 	.byte	0x04, 0x17
        /*002a*/ 	.short	(.L_32 - .L_31)
.L_31:
        /*002c*/ 	.word	0x00000000
        /*0030*/ 	.short	0x0001
        /*0032*/ 	.short	0x0018
        /*0034*/ 	.byte	0x00, 0xf5, 0x21, 0x00


	//----- nvinfo : EIATTR_KPARAM_INFO
	.align		4
.L_32:
        /*0038*/ 	.byte	0x04, 0x17
        /*003a*/ 	.short	(.L_34 - .L_33)
.L_33:
        /*003c*/ 	.word	0x00000000
        /*0040*/ 	.short	0x0000
        /*0042*/ 	.short	0x0000
        /*0044*/ 	.byte	0x00, 0xf0, 0x61, 0x00


	//----- nvinfo : EIATTR_SPARSE_MMA_MASK
	.align		4
.L_34:
        /*0048*/ 	.byte	0x03, 0x50
        /*004a*/ 	.short	0x0000


	//----- nvinfo : EIATTR_MAXREG_COUNT
	.align		4
        /*004c*/ 	.byte	0x03, 0x1b
        /*004e*/ 	.short	0x00ff


	//----- nvinfo : EIATTR_MERCURY_ISA_VERSION
	.align		4
        /*0050*/ 	.byte	0x03, 0x5f
        /*0052*/ 	.short	0x0101


	//----- nvinfo : EIATTR_VRC_CTA_INIT_COUNT
	.align		4
        /*0054*/ 	.byte	0x02, 0x4a
	.zero		1
	.zero		1


	//----- nvinfo : EIATTR_EXIT_INSTR_OFFSETS
	.align		4
        /*0058*/ 	.byte	0x04, 0x1c
        /*005a*/ 	.short	(.L_36 - .L_35)


	//   ....[0]....
.L_35:
        /*005c*/ 	.word	0x00000070


	//   ....[1]....
        /*0060*/ 	.word	0x00000100


	//   ....[2]....
        /*0064*/ 	.word	0x00000130


	//----- nvinfo : EIATTR_CBANK_PARAM_SIZE
	.align		4
.L_36:
        /*0068*/ 	.byte	0x03, 0x19
        /*006a*/ 	.short	0x0028


	//----- nvinfo : EIATTR_PARAM_CBANK
	.align		4
        /*006c*/ 	.byte	0x04, 0x0a
        /*006e*/ 	.short	(.L_38 - .L_37)
	.align		4
.L_37:
        /*0070*/ 	.word	index@(.nv.constant0._Z11scatter_bfs7__shardP8__vertexii)
        /*0074*/ 	.short	0x0380
        /*0076*/ 	.short	0x0028


	//----- nvinfo : EIATTR_SW_WAR
	.align		4
.L_38:
        /*0078*/ 	.byte	0x04, 0x36
        /*007a*/ 	.short	(.L_40 - .L_39)
.L_39:
        /*007c*/ 	.word	0x00000008
.L_40:


//--------------------- .nv.info._Z10gather_bfs7__shardP8__vertexii --------------------------
	.section	.nv.info._Z10gather_bfs7__shardP8__vertexii,"",@"SHT_CUDA_INFO"
	.sectionflags	@""
	.align	4


	//----- nvinfo : EIATTR_CUDA_API_VERSION
	.align		4
        /*0000*/ 	.byte	0x04, 0x37
        /*0002*/ 	.short	(.L_42 - .L_41)
.L_41:
        /*0004*/ 	.word	0x00000082


	//----- nvinfo : EIATTR_KPARAM_INFO
	.align		4
.L_42:
        /*0008*/ 	.byte	0x04, 0x17
        /*000a*/ 	.short	(.L_44 - .L_43)
.L_43:
        /*000c*/ 	.word	0x00000000
        /*0010*/ 	.short	0x0003
        /*0012*/ 	.short	0x0024
        /*0014*/ 	.byte	0x00, 0xf0, 0x11, 0x00


	//----- nvinfo : EIATTR_KPARAM_INFO
	.align		4
.L_44:
        /*0018*/ 	.byte	0x04, 0x17
        /*001a*/ 	.short	(.L_46 - .L_45)
.L_45:
        /*001c*/ 	.word	0x00000000
        /*0020*/ 	.short	0x0002
        /*0022*/ 	.short	0x0020
        /*0024*/ 	.byte	0x00, 0xf0, 0x11, 0x00


	//----- nvinfo : EIATTR_KPARAM_INFO
	.align		4
.L_46:
        /*0028*/ 	.byte	0x04, 0x17
        /*002a*/ 	.short	(.L_48 - .L_47)
.L_47:
        /*002c*/ 	.word	0x00000000
        /*0030*/ 	.short	0x0001
        /*0032*/ 	.short	0x0018
        /*0034*/ 	.byte	0x00, 0xf5, 0x21, 0x00


	//----- nvinfo : EIATTR_KPARAM_INFO
	.align		4
.L_48:
        /*0038*/ 	.byte	0x04, 0x17
        /*003a*/ 	.short	(.L_50 - .L_49)
.L_49:
        /*003c*/ 	.word	0x00000000
        /*0040*/ 	.short	0x0000
        /*0042*/ 	.short	0x0000
        /*0044*/ 	.byte	0x00, 0xf0, 0x61, 0x00


	//----- nvinfo : EIATTR_SPARSE_MMA_MASK
	.align		4
.L_50:
        /*0048*/ 	.byte	0x03, 0x50
        /*004a*/ 	.short	0x0000


	//----- nvinfo : EIATTR_MAXREG_COUNT
	.align		4
        /*004c*/ 	.byte	0x03, 0x1b
        /*004e*/ 	.short	0x00ff


	//----- nvinfo : EIATTR_MERCURY_ISA_VERSION
	.align		4
        /*0050*/ 	.byte	0x03, 0x5f
        /*0052*/ 	.short	0x0101


	//----- nvinfo : EIATTR_VRC_CTA_INIT_COUNT
	.align		4
        /*0054*/ 	.byte	0x02, 0x4a
	.zero		1
	.zero		1


	//----- nvinfo : EIATTR_EXIT_INSTR_OFFSETS
	.align		4
        /*0058*/ 	.byte	0x04, 0x1c
        /*005a*/ 	.short	(.L_52 - .L_51)


	//   ....[0]....
.L_51:
        /*005c*/ 	.word	0x00000070


	//   ....[1]....
        /*0060*/ 	.word	0x000000f0


	//   ....[2]....
        /*0064*/ 	.word	0x00000150


	//   ....[3]....
        /*0068*/ 	.word	0x000001a0


	//----- nvinfo : EIATTR_CBANK_PARAM_SIZE
	.align		4
.L_52:
        /*006c*/ 	.byte	0x03, 0x19
        /*006e*/ 	.short	0x0028


	//----- nvinfo : EIATTR_PARAM_CBANK
	.align		4
        /*0070*/ 	.byte	0x04, 0x0a
        /*0072*/ 	.short	(.L_54 - .L_53)
	.align		4
.L_53:
        /*0074*/ 	.word	index@(.nv.constant0._Z10gather_bfs7__shardP8__vertexii)
        /*0078*/ 	.short	0x0380
        /*007a*/ 	.short	0x0028


	//----- nvinfo : EIATTR_SW_WAR
	.align		4
.L_54:
        /*007c*/ 	.byte	0x04, 0x36
        /*007e*/ 	.short	(.L_56 - .L_55)
.L_55:
        /*0080*/ 	.word	0x00000008
.L_56:


//--------------------- .nv.info._Z4initP8__vertexii --------------------------
	.section	.nv.info._Z4initP8__vertexii,"",@"SHT_CUDA_INFO"
	.sectionflags	@""
	.align	4


	//----- nvinfo : EIATTR_CUDA_API_VERSION
	.align		4
        /*0000*/ 	.byte	0x04, 0x37
        /*0002*/ 	.short	(.L_58 - .L_57)
.L_57:
        /*0004*/ 	.word	0x00000082


	//----- nvinfo : EIATTR_KPARAM_INFO
	.align		4
.L_58:
        /*0008*/ 	.byte	0x04, 0x17
        /*000a*/ 	.short	(.L_60 - .L_59)
.L_59:
        /*000c*/ 	.word	0x00000000
        /*0010*/ 	.short	0x0002
        /*0012*/ 	.short	0x000c
        /*0014*/ 	.byte	0x00, 0xf0, 0x11, 0x00


	//----- nvinfo : EIATTR_KPARAM_INFO
	.align		4
.L_60:
        /*0018*/ 	.byte	0x04, 0x17
        /*001a*/ 	.short	(.L_62 - .L_61)
.L_61:
        /*001c*/ 	.word	0x00000000
        /*0020*/ 	.short	0x0001
        /*0022*/ 	.short	0x0008
        /*0024*/ 	.byte	0x00, 0xf0, 0x11, 0x00


	//----- nvinfo : EIATTR_KPARAM_INFO
	.align		4
.L_62:
        /*0028*/ 	.byte	0x04, 0x17
        /*002a*/ 	.short	(.L_64 - .L_63)
.L_63:
        /*002c*/ 	.word	0x00000000
        /*0030*/ 	.short	0x0000
        /*0032*/ 	.short	0x0000
        /*0034*/ 	.byte	0x00, 0xf5, 0x21, 0x00


	//----- nvinfo : EIATTR_SPARSE_MMA_MASK
	.align		4
.L_64:
        /*0038*/ 	.byte	0x03, 0x50
        /*003a*/ 	.short	0x0000


	//----- nvinfo : EIATTR_MAXREG_COUNT
	.align		4
        /*003c*/ 	.byte	0x03, 0x1b
        /*003e*/ 	.short	0x00ff


	//----- nvinfo : EIATTR_MERCURY_ISA_VERSION
	.align		4
        /*0040*/ 	.byte	0x03, 0x5f
        /*0042*/ 	.short	0x0101


	//----- nvinfo : EIATTR_VRC_CTA_INIT_COUNT
	.align		4
        /*0044*/ 	.byte	0x02, 0x4a
	.zero		1
	.zero		1


	//----- nvinfo : EIATTR_EXIT_INSTR_OFFSETS
	.align		4
        /*0048*/ 	.byte	0x04, 0x1c
        /*004a*/ 	.short	(.L_66 - .L_65)


	//   ....[0]....
.L_65:
        /*004c*/ 	.word	0x000000b0


	//   ....[1]....
        /*0050*/ 	.word	0x000000e0


	//   ....[2]....
        /*0054*/ 	.word	0x00000130


	//----- nvinfo : EIATTR_CBANK_PARAM_SIZE
	.align		4
.L_66:
        /*0058*/ 	.byte	0x03, 0x19
        /*005a*/ 	.short	0x0010


	//----- nvinfo : EIATTR_PARAM_CBANK
	.align		4
        /*005c*/ 	.byte	0x04, 0x0a
        /*005e*/ 	.short	(.L_68 - .L_67)
	.align		4
.L_67:
        /*0060*/ 	.word	index@(.nv.constant0._Z4initP8__vertexii)
        /*0064*/ 	.short	0x0380
        /*0066*/ 	.short	0x0010


	//----- nvinfo : EIATTR_SW_WAR
	.align		4
.L_68:
        /*0068*/ 	.byte	0x04, 0x36
        /*006a*/ 	.short	(.L_70 - .L_69)
.L_69:
        /*006c*/ 	.word	0x00000008
.L_70:


//--------------------- .nv.info._Z5resetv        --------------------------
	.section	.nv.info._Z5resetv,"",@"SHT_CUDA_INFO"
	.sectionflags	@""
	.align	4


	//----- nvinfo : EIATTR_CUDA_API_VERSION
	.align		4
        /*0000*/ 	.byte	0x04, 0x37
        /*0002*/ 	.short	(.L_72 - .L_71)
.L_71:
        /*0004*/ 	.word	0x00000082


	//----- nvinfo : EIATTR_SPARSE_MMA_MASK
	.align		4
.L_72:
        /*0008*/ 	.byte	0x03, 0x50
        /*000a*/ 	.short	0x0000


	//----- nvinfo : EIATTR_MAXREG_COUNT
	.align		4
        /*000c*/ 	.byte	0x03, 0x1b
        /*000e*/ 	.short	0x00ff


	//----- nvinfo : EIATTR_MERCURY_ISA_VERSION
	.align		4
        /*0010*/ 	.byte	0x03, 0x5f
        /*0012*/ 	.short	0x0101


	//----- nvinfo : EIATTR_VRC_CTA_INIT_COUNT
	.align		4
        /*0014*/ 	.byte	0x02, 0x4a
	.zero		1
	.zero		1


	//----- nvinfo : EIATTR_EXIT_INSTR_OFFSETS
	.align		4
        /*0018*/ 	.byte	0x04, 0x1c
        /*001a*/ 	.short	(.L_74 - .L_73)


	//   ....[0]....
.L_73:
        /*001c*/ 	.word	0x00000040


	//----- nvinfo : EIATTR_SW_WAR
	.align		4
.L_74:
        /*0020*/ 	.byte	0x04, 0x36
        /*0022*/ 	.short	(.L_76 - .L_75)
.L_75:
        /*0024*/ 	.word	0x00000008
.L_76:


//--------------------- .nv.callgraph             --------------------------
	.section	.nv.callgraph,"",@"SHT_CUDA_CALLGRAPH"
	.align	4
	.sectionentsize	8
	.align		4
        /*0000*/ 	.word	0x00000000
	.align		4
        /*0004*/ 	.word	0xffffffff
	.align		4
        /*0008*/ 	.word	0x00000000
	.align		4
        /*000c*/ 	.word	0xfffffffe
	.align		4
        /*0010*/ 	.word	0x00000000
	.align		4
        /*0014*/ 	.word	0xfffffffd
	.align		4
        /*0018*/ 	.word	0x00000000
	.align		4
        /*001c*/ 	.word	0xfffffffc


//--------------------- .nv.constant4             --------------------------
	.section	.nv.constant4,"a",@progbits
	.align	8
	.align		8
.nv.constant4:
        /*0000*/ 	.dword	d_over


//--------------------- .text._Z11scatter_bfs7__shardP8__vertexii --------------------------
	.section	.text._Z11scatter_bfs7__shardP8__vertexii,"ax",@progbits
	.align	128
        .global         _Z11scatter_bfs7__shardP8__vertexii
        .type           _Z11scatter_bfs7__shardP8__vertexii,@function
        .size           _Z11scatter_bfs7__shardP8__vertexii,(.L_x_4 - _Z11scatter_bfs7__shardP8__vertexii)
        .other          _Z11scatter_bfs7__shardP8__vertexii,@"STO_CUDA_ENTRY STV_DEFAULT"
_Z11scatter_bfs7__shardP8__vertexii:
.text._Z11scatter_bfs7__shardP8__vertexii:
[----:B------:R-:W-:Y:S01]  /*0000*/  LDC R1, c[0x0][0x37c] ;  /* 0x0000df00ff017b82 */ /* 0x000fe20000000800 */
[----:B------:R-:W0:Y:S01]  /*0010*/  S2R R5, SR_CTAID.X ;  /* 0x0000000000057919 */ /* 0x000e220000002500 */
[----:B------:R-:W0:Y:S01]  /*0020*/  LDCU UR4, c[0x0][0x360] ;  /* 0x00006c00ff0477ac */ /* 0x000e220008000800 */
[----:B------:R-:W0:Y:S01]  /*0030*/  S2R R0, SR_TID.X ;  /* 0x0000000000007919 */ /* 0x000e220000002100 */
[----:B------:R-:W1:Y:S01]  /*0040*/  LDCU UR5, c[0x0][0x380] ;  /* 0x00007000ff0577ac */ /* 0x000e620008000800 */
[----:B0-----:R-:W-:-:S05]  /*0050*/  IMAD R5, R5, UR4, R0 ;  /* 0x0000000405057c24 */ /* 0x001fca000f8e0200 */
[----:B-1----:R-:W-:-:S13]  /*0060*/  ISETP.GE.AND P0, PT, R5, UR5, PT ;  /* 0x0000000505007c0c */ /* 0x002fda000bf06270 */
[----:B------:R-:W-:Y:S05]  /*0070*/  @P0 EXIT ;  /* 0x000000000000094d */ /* 0x000fea0003800000 */
[----:B------:R-:W0:Y:S01]  /*0080*/  LDC.64 R2, c[0x0][0x390] ;  /* 0x0000e400ff027b82 */ /* 0x000e220000000a00 */
[----:B------:R-:W1:Y:S01]  /*0090*/  LDCU.64 UR4, c[0x0][0x358] ;  /* 0x00006b00ff0477ac */ /* 0x000e620008000a00 */
[----:B0-----:R-:W-:-:S06]  /*00a0*/  IMAD.WIDE R2, R5, 0xc, R2 ;  /* 0x0000000c05027825 */ /* 0x001fcc00078e0202 */
[----:B------:R-:W0:Y:S01]  /*00b0*/  LDC.64 R4, c[0x0][0x398] ;  /* 0x0000e600ff047b82 */ /* 0x000e220000000a00 */
[----:B-1----:R-:W0:Y:S02]  /*00c0*/  LDG.E R7, desc[UR4][R2.64] ;  /* 0x0000000402077981 */ /* 0x002e24000c1e1900 */
[----:B0-----:R-:W-:-:S06]  /*00d0*/  IMAD.WIDE R4, R7, 0x4, R4 ;  /* 0x0000000407047825 */ /* 0x001fcc00078e0204 */
[----:B------:R-:W2:Y:S02]  /*00e0*/  LDG.E R4, desc[UR4][R4.64] ;  /* 0x0000000404047981 */ /* 0x000ea4000c1e1900 */
[----:B--2---:R-:W-:-:S13]  /*00f0*/  ISETP.GE.AND P0, PT, R4, RZ, PT ;  /* 0x000000ff0400720c */ /* 0x004fda0003f06270 */
[----:B------:R-:W-:Y:S05]  /*0100*/  @!P0 EXIT ;  /* 0x000000000000894d */ /* 0x000fea0003800000 */
[----:B------:R-:W-:-:S05]  /*0110*/  IADD3 R5, PT, PT, R4, 0x1, RZ ;  /* 0x0000000104057810 */ /* 0x000fca0007ffe0ff */
[----:B------:R-:W-:Y:S01]  /*0120*/  STG.E desc[UR4][R2.64+0x8], R5 ;  /* 0x0000080502007986 */ /* 0x000fe2000c101904 */
[----:B------:R-:W-:Y:S05]  /*0130*/  EXIT ;  /* 0x000000000000794d */ /* 0x000fea0003800000 */
.L_x_0:
[----:B------:R-:W-:-:S00]  /*0140*/  BRA `(.L_x_0) ;  /* 0xfffffffc00fc7947 */ /* 0x000fc0000383ffff */
[----:B------:R-:W-:-:S00]  /*0150*/  NOP ;  /* 0x0000000000007918 */ /* 0x000fc00000000000 */
        /* <DEDUP_REMOVED lines=10> */
.L_x_4:


//--------------------- .text._Z10gather_bfs7__shardP8__vertexii --------------------------
	.section	.text._Z10gather_bfs7__shardP8__vertexii,"ax",@progbits
	.align	128
        .global         _Z10gather_bfs7__shardP8__vertexii
        .type           _Z10gather_bfs7__shardP8__vertexii,@function
        .size           _Z10gather_bfs7__shardP8__vertexii,(.L_x_5 - _Z10gather_bfs7__shardP8__vertexii)
        .other          _Z10gather_bfs7__shardP8__vertexii,@"STO_CUDA_ENTRY STV_DEFAULT"
_Z10gather_bfs7__shardP8__vertexii:
.text._Z10gather_bfs7__shardP8__vertexii:
        /* <DEDUP_REMOVED lines=10> */
[----:B------:R-:W2:Y:S01]  /*00a0*/  LDCU UR4, c[0x0][0x3a0] ;  /* 0x00007400ff0477ac */ /* 0x000ea20008000800 */
[----:B0-----:R-:W-:-:S05]  /*00b0*/  IMAD.WIDE R2, R5, 0xc, R2 ;  /* 0x0000000c05027825 */ /* 0x001fca00078e0202 */
[----:B-1----:R-:W3:Y:S01]  /*00c0*/  LDG.E R7, desc[UR6][R2.64+0x8] ;  /* 0x0000080602077981 */ /* 0x002ee2000c1e1900 */
[----:B--2---:R-:W-:-:S06]  /*00d0*/  UIADD3 UR4, UPT, UPT, UR4, 0x1, URZ ;  /* 0x0000000104047890 */ /* 0x004fcc000fffe0ff */
[----:B---3--:R-:W-:-:S13]  /*00e0*/  ISETP.NE.AND P0, PT, R7, UR4, PT ;  /* 0x0000000407007c0c */ /* 0x008fda000bf05270 */
[----:B------:R-:W-:Y:S05]  /*00f0*/  @P0 EXIT ;  /* 0x000000000000094d */ /* 0x000fea0003800000 */
[----:B------:R-:W2:Y:S01]  /*0100*/  LDG.E R3, desc[UR6][R2.64+0x4] ;  /* 0x0000040602037981 */ /* 0x000ea2000c1e1900 */
[----:B------:R-:W2:Y:S02]  /*0110*/  LDC.64 R4, c[0x0][0x398] ;  /* 0x0000e600ff047b82 */ /* 0x000ea40000000a00 */
[----:B--2---:R-:W-:-:S05]  /*0120*/  IMAD.WIDE R4, R3, 0x4, R4 ;  /* 0x0000000403047825 */ /* 0x004fca00078e0204 */
[----:B------:R-:W2:Y:S02]  /*0130*/  LDG.E R0, desc[UR6][R4.64] ;  /* 0x0000000604007981 */ /* 0x000ea4000c1e1900 */
[----:B--2---:R-:W-:-:S13]  /*0140*/  ISETP.NE.AND P0, PT, R0, -0x1, PT ;  /* 0xffffffff0000780c */ /* 0x004fda0003f05270 */
[----:B------:R-:W-:Y:S05]  /*0150*/  @P0 EXIT ;  /* 0x000000000000094d */ /* 0x000fea0003800000 */
[----:B------:R-:W0:Y:S01]  /*0160*/  LDC.64 R2, c[0x4][RZ] ;  /* 0x01000000ff027b82 */ /* 0x000e220000000a00 */
[----:B------:R-:W-:Y:S01]  /*0170*/  HFMA2 R0, -RZ, RZ, 0, 5.9604644775390625e-08 ;  /* 0x00000001ff007431 */ /* 0x000fe200000001ff */
[----:B------:R-:W-:Y:S04]  /*0180*/  STG.E desc[UR6][R4.64], R7 ;  /* 0x0000000704007986 */ /* 0x000fe8000c101906 */
[----:B0-----:R-:W-:Y:S01]  /*0190*/  STG.E.U8 desc[UR6][R2.64], R0 ;  /* 0x0000000002007986 */ /* 0x001fe2000c101106 */
[----:B------:R-:W-:Y:S05]  /*01a0*/  EXIT ;  /* 0x000000000000794d */ /* 0x000fea0003800000 */
.L_x_1:
        /* <DEDUP_REMOVED lines=13> */
.L_x_5:


//--------------------- .text._Z4initP8__vertexii --------------------------
	.section	.text._Z4initP8__vertexii,"ax",@progbits
	.align	128
        .global         _Z4initP8__vertexii
        .type           _Z4initP8__vertexii,@function
        .size           _Z4initP8__vertexii,(.L_x_6 - _Z4initP8__vertexii)
        .other          _Z4initP8__vertexii,@"STO_CUDA_ENTRY STV_DEFAULT"
_Z4initP8__vertexii:
.text._Z4initP8__vertexii:
[----:B------:R-:W-:Y:S01]  /*0000*/  LDC R1, c[0x0][0x37c] ;  /* 0x0000df00ff017b82 */ /* 0x000fe20000000800 */
[----:B------:R-:W0:Y:S07]  /*0010*/  S2R R5, SR_CTAID.X ;  /* 0x0000000000057919 */ /* 0x000e2e0000002500 */
[----:B------:R-:W1:Y:S01]  /*0020*/  LDC R4, c[0x0][0x388] ;  /* 0x0000e200ff047b82 */ /* 0x000e620000000800 */
[----:B------:R-:W0:Y:S01]  /*0030*/  LDCU UR4, c[0x0][0x360] ;  /* 0x00006c00ff0477ac */ /* 0x000e220008000800 */
[----:B------:R-:W0:Y:S02]  /*0040*/  S2R R0, SR_TID.X ;  /* 0x0000000000007919 */ /* 0x000e240000002100 */
[----:B0-----:R-:W-:Y:S01]  /*0050*/  IMAD R5, R5, UR4, R0 ;  /* 0x0000000405057c24 */ /* 0x001fe2000f8e0200 */
[----:B------:R-:W0:Y:S04]  /*0060*/  LDCU.64 UR4, c[0x0][0x358] ;  /* 0x00006b00ff0477ac */ /* 0x000e280008000a00 */
[----:B-1----:R-:W-:-:S13]  /*0070*/  ISETP.NE.AND P0, PT, R5, R4, PT ;  /* 0x000000040500720c */ /* 0x002fda0003f05270 */
[----:B------:R-:W1:Y:S02]  /*0080*/  @!P0 LDC.64 R2, c[0x0][0x380] ;  /* 0x0000e000ff028b82 */ /* 0x000e640000000a00 */
[----:B-1----:R-:W-:-:S05]  /*0090*/  @!P0 IMAD.WIDE R2, R4, 0x4, R2 ;  /* 0x0000000404028825 */ /* 0x002fca00078e0202 */
[----:B0-----:R0:W-:Y:S01]  /*00a0*/  @!P0 STG.E desc[UR4][R2.64], RZ ;  /* 0x000000ff02008986 */ /* 0x0011e2000c101904 */
[----:B------:R-:W-:Y:S05]  /*00b0*/  @!P0 EXIT ;  /* 0x000000000000894d */ /* 0x000fea0003800000 */
[----:B------:R-:W1:Y:S02]  /*00c0*/  LDCU UR6, c[0x0][0x38c] ;  /* 0x00007180ff0677ac */ /* 0x000e640008000800 */
[----:B-1----:R-:W-:-:S13]  /*00d0*/  ISETP.GE.AND P0, PT, R5, UR6, PT ;  /* 0x0000000605007c0c */ /* 0x002fda000bf06270 */
[----:B------:R-:W-:Y:S05]  /*00e0*/  @P0 EXIT ;  /* 0x000000000000094d */ /* 0x000fea0003800000 */
[----:B0-----:R-:W0:Y:S01]  /*00f0*/  LDC.64 R2, c[0x0][0x380] ;  /* 0x0000e000ff027b82 */ /* 0x001e220000000a00 */
[----:B------:R-:W-:Y:S01]  /*0100*/  MOV R7, 0xffffffff ;  /* 0xffffffff00077802 */ /* 0x000fe20000000f00 */
[----:B0-----:R-:W-:-:S05]  /*0110*/  IMAD.WIDE R2, R5, 0x4, R2 ;  /* 0x0000000405027825 */ /* 0x001fca00078e0202 */
[----:B------:R-:W-:Y:S01]  /*0120*/  STG.E desc[UR4][R2.64], R7 ;  /* 0x0000000702007986 */ /* 0x000fe2000c101904 */
[----:B------:R-:W-:Y:S05]  /*0130*/  EXIT ;  /* 0x000000000000794d */ /* 0x000fea0003800000 */
.L_x_2:
        /* <DEDUP_REMOVED lines=12> */
.L_x_6:


//--------------------- .text._Z5resetv           --------------------------
	.section	.text._Z5resetv,"ax",@progbits
	.align	128
        .global         _Z5resetv
        .type           _Z5resetv,@function
        .size           _Z5resetv,(.L_x_7 - _Z5resetv)
        .other          _Z5resetv,@"STO_CUDA_ENTRY STV_DEFAULT"
_Z5resetv:
.text._Z5resetv:
[----:B------:R-:W-:Y:S08]  /*0000*/  LDC R1, c[0x0][0x37c] ;  /* 0x0000df00ff017b82 */ /* 0x000ff00000000800 */
[----:B------:R-:W0:Y:S01]  /*0010*/  LDC.64 R2, c[0x4][RZ] ;  /* 0x01000000ff027b82 */ /* 0x000e220000000a00 */
[----:B------:R-:W0:Y:S02]  /*0020*/  LDCU.64 UR4, c[0x0][0x358] ;  /* 0x00006b00ff0477ac */ /* 0x000e240008000a00 */
[----:B0-----:R-:W-:Y:S01]  /*0030*/  STG.E.U8 desc[UR4][R2.64], RZ ;  /* 0x000000ff02007986 */ /* 0x001fe2000c101104 */
[----:B------:R-:W-:Y:S05]  /*0040*/  EXIT ;  /* 0x000000000000794d */ /* 0x000fea0003800000 */
.L_x_3:
        /* <DEDUP_REMOVED lines=11> */
.L_x_7:


//--------------------- .nv.shared.reserved.0     --------------------------
	.section	.nv.shared.reserved.0,"aw",@nobits
	.weak		__nv_reservedSMEM_offset_0_alias
	.size		__nv_reservedSMEM_offset_0_alias, 0, 64
	.other		__nv_reservedSMEM_offset_0_alias,@"STO_CUDA_RESERVED_SHARED STV_DEFAULT"
__nv_reservedSMEM_offset_0_alias:
	.zero		0
	.zero		64


//--------------------- .nv.global                --------------------------
	.section	.nv.global,"aw",@nobits
.nv.global:
	.type		d_over,@object
	.size		d_over,(.L_0 - d_over)
d_over:
	.zero		1
.L_0:


//--------------------- .nv.constant0._Z11scatter_bfs7__shardP8__vertexii --------------------------
	.section	.nv.constant0._Z11scatter_bfs7__shardP8__vertexii,"a",@progbits
	.sectionflags	@""
	.align	4
.nv.constant0._Z11scatter_bfs7__shardP8__vertexii:
	.zero		936


//--------------------- .nv.constant0._Z10gather_bfs7__shardP8__vertexii --------------------------
	.section	.nv.constant0._Z10gather_bfs7__shardP8__vertexii,"a",@progbits
	.sectionflags	@""
	.align	4
.nv.constant0._Z10gather_bfs7__shardP8__vertexii:
	.zero		936


//--------------------- .nv.constant0._Z4initP8__vertexii --------------------------
	.section	.nv.constant0._Z4initP8__vertexii,"a",@progbits
	.sectionflags	@""
	.align	4
.nv.constant0._Z4initP8__vertexii:
	.zero		912


//--------------------- .nv.constant0._Z5resetv   --------------------------
	.section	.nv.constant0._Z5resetv,"a",@progbits
	.sectionflags	@""
	.align	4
.nv.constant0._Z5resetv:
	.zero		896


//--------------------- SYMBOLS --------------------------

	.type		.nv.reservedSmem.offset0,@object
	.size		.nv.reservedSmem.offset0,0x4
